//
// Generated by NVIDIA NVVM Compiler
//
// Compiler Build ID: CL-36424714
// Cuda compilation tools, release 13.0, V13.0.88
// Based on NVVM 20.0.0
//

.version 9.0
.target sm_100
.address_size 64

	// .globl	_Z12mandelKernelPiffffii

.visible .entry _Z12mandelKernelPiffffii(
	.param .u64 .ptr .align 1 _Z12mandelKernelPiffffii_param_0,
	.param .f32 _Z12mandelKernelPiffffii_param_1,
	.param .f32 _Z12mandelKernelPiffffii_param_2,
	.param .f32 _Z12mandelKernelPiffffii_param_3,
	.param .f32 _Z12mandelKernelPiffffii_param_4,
	.param .u32 _Z12mandelKernelPiffffii_param_5,
	.param .u32 _Z12mandelKernelPiffffii_param_6
)
{
	.reg .pred 	%p<4>;
	.reg .b32 	%r<19>;
	.reg .b32 	%f<20>;
	.reg .b64 	%rd<5>;

	ld.param.u64 	%rd1, [_Z12mandelKernelPiffffii_param_0];
	ld.param.f32 	%f9, [_Z12mandelKernelPiffffii_param_1];
	ld.param.f32 	%f10, [_Z12mandelKernelPiffffii_param_2];
	ld.param.f32 	%f11, [_Z12mandelKernelPiffffii_param_3];
	ld.param.f32 	%f12, [_Z12mandelKernelPiffffii_param_4];
	ld.param.u32 	%r6, [_Z12mandelKernelPiffffii_param_5];
	ld.param.u32 	%r7, [_Z12mandelKernelPiffffii_param_6];
	mov.u32 	%r9, %ctaid.x;
	mov.u32 	%r10, %ntid.x;
	mov.u32 	%r11, %tid.x;
	mad.lo.s32 	%r1, %r9, %r10, %r11;
	mov.u32 	%r12, %ctaid.y;
	mov.u32 	%r13, %ntid.y;
	mov.u32 	%r14, %tid.y;
	mad.lo.s32 	%r2, %r12, %r13, %r14;
	cvt.rn.f32.s32 	%f13, %r1;
	fma.rn.f32 	%f1, %f11, %f13, %f9;
	cvt.rn.f32.u32 	%f14, %r2;
	fma.rn.f32 	%f2, %f12, %f14, %f10;
	setp.lt.s32 	%p1, %r7, 1;
	mov.b32 	%r18, 0;
	@%p1 bra 	$L__BB0_4;
	mov.b32 	%r17, 0;
	mov.f32 	%f18, %f2;
	mov.f32 	%f19, %f1;
$L__BB0_2:
	mul.f32 	%f5, %f19, %f19;
	mul.f32 	%f6, %f18, %f18;
	add.f32 	%f15, %f5, %f6;
	setp.gt.f32 	%p2, %f15, 0f40800000;
	mov.u32 	%r18, %r17;
	@%p2 bra 	$L__BB0_4;
	sub.f32 	%f16, %f5, %f6;
	add.f32 	%f17, %f19, %f19;
	add.f32 	%f19, %f1, %f16;
	fma.rn.f32 	%f18, %f17, %f18, %f2;
	add.s32 	%r17, %r17, 1;
	setp.ne.s32 	%p3, %r17, %r7;
	mov.u32 	%r18, %r7;
	@%p3 bra 	$L__BB0_2;
$L__BB0_4:
	cvta.to.global.u64 	%rd2, %rd1;
	mad.lo.s32 	%r16, %r6, %r2, %r1;
	mul.wide.s32 	%rd3, %r16, 4;
	add.s64 	%rd4, %rd2, %rd3;
	st.global.u32 	[%rd4], %r18;
	ret;

}


// ===== COMPILED SASS (sm_100) =====

	.target	sm_100

	.elftype	@"ET_EXEC"


//--------------------- .note.nv.tkinfo           --------------------------
	.section	.note.nv.tkinfo,"",@"SHT_NOTE"
	.sectionflags	@"SHF_NOTE_NV_TKINFO"
	.tkinfo
        /*0018*/ 	.word	0x00000002
        /*0030*/ 	.string	""
        /*0030*/ 	.string	"ptxas"
        /*0030*/ 	.string	"Cuda compilation tools, release 13.0, V13.0.88"
        /*0030*/ 	.string	"Build cuda_13.0.r13.0/compiler.36424714_0"
        /*0030*/ 	.string	"-arch sm_100 -m 64 "



//--------------------- .note.nv.cuinfo           --------------------------
	.section	.note.nv.cuinfo,"",@"SHT_NOTE"
	.sectionflags	@"SHF_NOTE_NV_CUINFO"
        /*0018*/ 	.short	0x0002
        /*001a*/ 	.short	0x0064
        /*001c*/ 	.short	0x0082
	.zero		2


//--------------------- .nv.info                  --------------------------
	.section	.nv.info,"",@"SHT_CUDA_INFO"
	.align	4


	//----- nvinfo : EIATTR_REGCOUNT
	.align		4
        /*0000*/ 	.byte	0x04, 0x2f
        /*0002*/ 	.short	(.L_1 - .L_0)
	.align		4
.L_0:
        /*0004*/ 	.word	index@(_Z12mandelKernelPiffffii)
        /*0008*/ 	.word	0x00000010


	//----- nvinfo : EIATTR_FRAME_SIZE
	.align		4
.L_1:
        /*000c*/ 	.byte	0x04, 0x11
        /*000e*/ 	.short	(.L_3 - .L_2)
	.align		4
.L_2:
        /*0010*/ 	.word	index@(_Z12mandelKernelPiffffii)
        /*0014*/ 	.word	0x00000000


	//----- nvinfo : EIATTR_MIN_STACK_SIZE
	.align		4
.L_3:
        /*0018*/ 	.byte	0x04, 0x12
        /*001a*/ 	.short	(.L_5 - .L_4)
	.align		4
.L_4:
        /*001c*/ 	.word	index@(_Z12mandelKernelPiffffii)
        /*0020*/ 	.word	0x00000000
.L_5:


//--------------------- .nv.compat                --------------------------
	.section	.nv.compat,"",@"SHT_CUDA_COMPAT_INFO"
	.align	4
        /*0000*/ 	.byte	0x02, 0x09, 0x00, 0x00, 0x02, 0x02, 0x01, 0x00, 0x02, 0x05, 0x05, 0x00, 0x03, 0x07, 0x01, 0x01
        /*0010*/ 	.byte	0x02, 0x03, 0x00, 0x00, 0x02, 0x06, 0x01, 0x00, 0x04, 0x0b, 0x08, 0x00, 0x01, 0x00, 0x00, 0x00
        /*0020*/ 	.byte	0x00, 0x00, 0x00, 0x00


//--------------------- .nv.info._Z12mandelKernelPiffffii --------------------------
	.section	.nv.info._Z12mandelKernelPiffffii,"",@"SHT_CUDA_INFO"
	.sectionflags	@""
	.align	4


	//----- nvinfo : EIATTR_CUDA_API_VERSION
	.align		4
        /*0000*/ 	.byte	0x04, 0x37
        /*0002*/ 	.short	(.L_7 - .L_6)
.L_6:
        /*0004*/ 	.word	0x00000082


	//----- nvinfo : EIATTR_KPARAM_INFO
	.align		4
.L_7:
        /*0008*/ 	.byte	0x04, 0x17
        /*000a*/ 	.short	(.L_9 - .L_8)
.L_8:
        /*000c*/ 	.word	0x00000000
        /*0010*/ 	.short	0x0006
        /*0012*/ 	.short	0x001c
        /*0014*/ 	.byte	0x00, 0xf0, 0x11, 0x00


	//----- nvinfo : EIATTR_KPARAM_INFO
	.align		4
.L_9:
        /*0018*/ 	.byte	0x04, 0x17
        /*001a*/ 	.short	(.L_11 - .L_10)
.L_10:
        /*001c*/ 	.word	0x00000000
        /*0020*/ 	.short	0x0005
        /*0022*/ 	.short	0x0018
        /*0024*/ 	.byte	0x00, 0xf0, 0x11, 0x00


	//----- nvinfo : EIATTR_KPARAM_INFO
	.align		4
.L_11:
        /*0028*/ 	.byte	0x04, 0x17
        /*002a*/ 	.short	(.L_13 - .L_12)
.L_12:
        /*002c*/ 	.word	0x00000000
        /*0030*/ 	.short	0x0004
        /*0032*/ 	.short	0x0014
        /*0034*/ 	.byte	0x00, 0xf0, 0x11, 0x00


	//----- nvinfo : EIATTR_KPARAM_INFO
	.align		4
.L_13:
        /*0038*/ 	.byte	0x04, 0x17
        /*003a*/ 	.short	(.L_15 - .L_14)
.L_14:
        /*003c*/ 	.word	0x00000000
        /*0040*/ 	.short	0x0003
        /*0042*/ 	.short	0x0010
        /*0044*/ 	.byte	0x00, 0xf0, 0x11, 0x00


	//----- nvinfo : EIATTR_KPARAM_INFO
	.align		4
.L_15:
        /*0048*/ 	.byte	0x04, 0x17
        /*004a*/ 	.short	(.L_17 - .L_16)
.L_16:
        /*004c*/ 	.word	0x00000000
        /*0050*/ 	.short	0x0002
        /*0052*/ 	.short	0x000c
        /*0054*/ 	.byte	0x00, 0xf0, 0x11, 0x00


	//----- nvinfo : EIATTR_KPARAM_INFO
	.align		4
.L_17:
        /*0058*/ 	.byte	0x04, 0x17
        /*005a*/ 	.short	(.L_19 - .L_18)
.L_18:
        /*005c*/ 	.word	0x00000000
        /*0060*/ 	.short	0x0001
        /*0062*/ 	.short	0x0008
        /*0064*/ 	.byte	0x00, 0xf0, 0x11, 0x00


	//----- nvinfo : EIATTR_KPARAM_INFO
	.align		4
.L_19:
        /*0068*/ 	.byte	0x04, 0x17
        /*006a*/ 	.short	(.L_21 - .L_20)
.L_20:
        /*006c*/ 	.word	0x00000000
        /*0070*/ 	.short	0x0000
        /*0072*/ 	.short	0x0000
        /*0074*/ 	.byte	0x00, 0xf5, 0x21, 0x00


	//----- nvinfo : EIATTR_SPARSE_MMA_MASK
	.align		4
.L_21:
        /*0078*/ 	.byte	0x03, 0x50
        /*007a*/ 	.short	0x0000


	//----- nvinfo : EIATTR_MAXREG_COUNT
	.align		4
        /*007c*/ 	.byte	0x03, 0x1b
        /*007e*/ 	.short	0x00ff


	//----- nvinfo : EIATTR_MERCURY_ISA_VERSION
	.align		4
        /*0080*/ 	.byte	0x03, 0x5f
        /*0082*/ 	.short	0x0101


	//----- nvinfo : EIATTR_VRC_CTA_INIT_COUNT
	.align		4
        /*0084*/ 	.byte	0x02, 0x4a
	.zero		1
	.zero		1


	//----- nvinfo : EIATTR_EXIT_INSTR_OFFSETS
	.align		4
        /*0088*/ 	.byte	0x04, 0x1c
        /*008a*/ 	.short	(.L_23 - .L_22)


	//   ....[0]....
.L_22:
        /*008c*/ 	.word	0x000002d0


	//----- nvinfo : EIATTR_CRS_STACK_SIZE
	.align		4
.L_23:
        /*0090*/ 	.byte	0x04, 0x1e
        /*0092*/ 	.short	(.L_25 - .L_24)
.L_24:
        /*0094*/ 	.word	0x00000000


	//----- nvinfo : EIATTR_CBANK_PARAM_SIZE
	.align		4
.L_25:
        /*0098*/ 	.byte	0x03, 0x19
        /*009a*/ 	.short	0x0020


	//----- nvinfo : EIATTR_PARAM_CBANK
	.align		4
        /*009c*/ 	.byte	0x04, 0x0a
        /*009e*/ 	.short	(.L_27 - .L_26)
	.align		4
.L_26:
        /*00a0*/ 	.word	index@(.nv.constant0._Z12mandelKernelPiffffii)
        /*00a4*/ 	.short	0x0380
        /*00a6*/ 	.short	0x0020


	//----- nvinfo : EIATTR_SW_WAR
	.align		4
.L_27:
        /*00a8*/ 	.byte	0x04, 0x36
        /*00aa*/ 	.short	(.L_29 - .L_28)
.L_28:
        /*00ac*/ 	.word	0x00000008
.L_29:


//--------------------- .nv.callgraph             --------------------------
	.section	.nv.callgraph,"",@"SHT_CUDA_CALLGRAPH"
	.align	4
	.sectionentsize	8
	.align		4
        /*0000*/ 	.word	0x00000000
	.align		4
        /*0004*/ 	.word	0xffffffff
	.align		4
        /*0008*/ 	.word	0x00000000
	.align		4
        /*000c*/ 	.word	0xfffffffe
	.align		4
        /*0010*/ 	.word	0x00000000
	.align		4
        /*0014*/ 	.word	0xfffffffd
	.align		4
        /*0018*/ 	.word	0x00000000
	.align		4
        /*001c*/ 	.word	0xfffffffc


//--------------------- .text._Z12mandelKernelPiffffii --------------------------
	.section	.text._Z12mandelKernelPiffffii,"ax",@progbits
	.align	128
        .global         _Z12mandelKernelPiffffii
        .type           _Z12mandelKernelPiffffii,@function
        .size           _Z12mandelKernelPiffffii,(.L_x_4 - _Z12mandelKernelPiffffii)
        .other          _Z12mandelKernelPiffffii,@"STO_CUDA_ENTRY STV_DEFAULT"
_Z12mandelKernelPiffffii:
.text._Z12mandelKernelPiffffii:
[----:B------:R-:W-:Y:S01]  /*0000*/  LDC R1, c[0x0][0x37c] ;  /* 0x0000df00ff017b82 */ /* 0x000fe20000000800 */
[----:B------:R-:W0:Y:S07]  /*0010*/  S2R R2, SR_TID.Y ;  /* 0x0000000000027919 */ /* 0x000e2e0000002200 */
[----:B------:R-:W1:Y:S01]  /*0020*/  LDC R0, c[0x0][0x360] ;  /* 0x0000d800ff007b82 */ /* 0x000e620000000800 */
[----:B------:R-:W2:Y:S01]  /*0030*/  LDCU UR8, c[0x0][0x39c] ;  /* 0x00007380ff0877ac */ /* 0x000ea20008000800 */
[----:B------:R-:W1:Y:S01]  /*0040*/  S2R R3, SR_TID.X ;  /* 0x0000000000037919 */ /* 0x000e620000002100 */
[----:B------:R-:W3:Y:S05]  /*0050*/  LDCU.64 UR6, c[0x0][0x390] ;  /* 0x00007200ff0677ac */ /* 0x000eea0008000a00 */
[----:B------:R-:W0:Y:S08]  /*0060*/  S2UR UR5, SR_CTAID.Y ;  /* 0x00000000000579c3 */ /* 0x000e300000002600 */
[----:B------:R-:W0:Y:S01]  /*0070*/  LDC R5, c[0x0][0x364] ;  /* 0x0000d900ff057b82 */ /* 0x000e220000000800 */
[----:B--2---:R-:W-:-:S07]  /*0080*/  UISETP.GE.AND UP0, UPT, UR8, 0x1, UPT ;  /* 0x000000010800788c */ /* 0x004fce000bf06270 */
[----:B------:R-:W1:Y:S08]  /*0090*/  S2UR UR4, SR_CTAID.X ;  /* 0x00000000000479c3 */ /* 0x000e700000002500 */
[----:B------:R-:W3:Y:S01]  /*00a0*/  LDC.64 R6, c[0x0][0x388] ;  /* 0x0000e200ff067b82 */ /* 0x000ee20000000a00 */
[----:B0-----:R-:W-:-:S05]  /*00b0*/  IMAD R5, R5, UR5, R2 ;  /* 0x0000000505057c24 */ /* 0x001fca000f8e0202 */
[----:B------:R-:W-:Y:S01]  /*00c0*/  I2FP.F32.U32 R2, R5 ;  /* 0x0000000500027245 */ /* 0x000fe20000201000 */
[----:B-1----:R-:W-:Y:S01]  /*00d0*/  IMAD R0, R0, UR4, R3 ;  /* 0x0000000400007c24 */ /* 0x002fe2000f8e0203 */
[----:B------:R-:W0:Y:S04]  /*00e0*/  LDCU.64 UR4, c[0x0][0x358] ;  /* 0x00006b00ff0477ac */ /* 0x000e280008000a00 */
[----:B------:R-:W-:Y:S01]  /*00f0*/  I2FP.F32.S32 R3, R0 ;  /* 0x0000000000037245 */ /* 0x000fe20000201400 */
[----:B---3--:R-:W-:Y:S01]  /*0100*/  FFMA R2, R2, UR7, R7 ;  /* 0x0000000702027c23 */ /* 0x008fe20008000007 */
[----:B------:R-:W-:-:S03]  /*0110*/  HFMA2 R7, -RZ, RZ, 0, 0 ;  /* 0x00000000ff077431 */ /* 0x000fc600000001ff */
[----:B------:R-:W-:Y:S01]  /*0120*/  FFMA R3, R3, UR6, R6 ;  /* 0x0000000603037c23 */ /* 0x000fe20008000006 */
[----:B------:R-:W-:Y:S06]  /*0130*/  BRA.U !UP0, `(.L_x_0) ;  /* 0x0000000108507547 */ /* 0x000fec000b800000 */
[----:B------:R-:W-:Y:S01]  /*0140*/  BSSY.RECONVERGENT B0, `(.L_x_0) ;  /* 0x0000013000007945 */ /* 0x000fe20003800200 */
[----:B------:R-:W-:Y:S01]  /*0150*/  MOV R7, RZ ;  /* 0x000000ff00077202 */ /* 0x000fe20000000f00 */
[----:B------:R-:W1:Y:S01]  /*0160*/  LDCU UR7, c[0x0][0x39c] ;  /* 0x00007380ff0777ac */ /* 0x000e620008000800 */
[----:B------:R-:W-:Y:S02]  /*0170*/  MOV R9, R2 ;  /* 0x0000000200097202 */ /* 0x000fe40000000f00 */
[----:B------:R-:W-:Y:S01]  /*0180*/  MOV R4, R3 ;  /* 0x0000000300047202 */ /* 0x000fe20000000f00 */
[----:B------:R-:W2:Y:S06]  /*0190*/  LDCU UR8, c[0x0][0x39c] ;  /* 0x00007380ff0877ac */ /* 0x000eac0008000800 */
.L_x_2:
[----:B------:R-:W-:Y:S01]  /*01a0*/  FMUL R6, R4, R4 ;  /* 0x0000000404067220 */ /* 0x000fe20000400000 */
[----:B------:R-:W-:-:S04]  /*01b0*/  FMUL R13, R9, R9 ;  /* 0x00000009090d7220 */ /* 0x000fc80000400000 */
[----:B------:R-:W-:-:S05]  /*01c0*/  FADD R8, R6, R13 ;  /* 0x0000000d06087221 */ /* 0x000fca0000000000 */
[----:B------:R-:W-:-:S13]  /*01d0*/  FSETP.GT.AND P0, PT, R8, 4, PT ;  /* 0x408000000800780b */ /* 0x000fda0003f04000 */
[----:B------:R-:W-:Y:S05]  /*01e0*/  @P0 BRA `(.L_x_1) ;  /* 0x0000000000200947 */ /* 0x000fea0003800000 */
[----:B------:R-:W-:Y:S01]  /*01f0*/  IADD3 R7, PT, PT, R7, 0x1, RZ ;  /* 0x0000000107077810 */ /* 0x000fe20007ffe0ff */
[----:B------:R-:W-:Y:S01]  /*0200*/  FADD R11, R4, R4 ;  /* 0x00000004040b7221 */ /* 0x000fe20000000000 */
[----:B------:R-:W-:Y:S02]  /*0210*/  FADD R4, R6, -R13 ;  /* 0x8000000d06047221 */ /* 0x000fe40000000000 */
[----:B--2---:R-:W-:Y:S01]  /*0220*/  ISETP.NE.AND P0, PT, R7, UR8, PT ;  /* 0x0000000807007c0c */ /* 0x004fe2000bf05270 */
[----:B------:R-:W-:Y:S01]  /*0230*/  FFMA R9, R11, R9, R2 ;  /* 0x000000090b097223 */ /* 0x000fe20000000002 */
[----:B------:R-:W-:-:S11]  /*0240*/  FADD R4, R3, R4 ;  /* 0x0000000403047221 */ /* 0x000fd60000000000 */
[----:B------:R-:W-:Y:S05]  /*0250*/  @P0 BRA `(.L_x_2) ;  /* 0xfffffffc00d00947 */ /* 0x000fea000383ffff */
[----:B-1----:R-:W-:-:S07]  /*0260*/  MOV R7, UR7 ;  /* 0x0000000700077c02 */ /* 0x002fce0008000f00 */
.L_x_1:
[----:B012---:R-:W-:Y:S05]  /*0270*/  BSYNC.RECONVERGENT B0 ;  /* 0x0000000000007941 */ /* 0x007fea0003800200 */
.L_x_0:
[----:B------:R-:W1:Y:S01]  /*0280*/  LDC.64 R2, c[0x0][0x380] ;  /* 0x0000e000ff027b82 */ /* 0x000e620000000a00 */
[----:B------:R-:W2:Y:S02]  /*0290*/  LDCU UR6, c[0x0][0x398] ;  /* 0x00007300ff0677ac */ /* 0x000ea40008000800 */
[----:B--2---:R-:W-:-:S04]  /*02a0*/  IMAD R5, R5, UR6, R0 ;  /* 0x0000000605057c24 */ /* 0x004fc8000f8e0200 */
[----:B-1----:R-:W-:-:S05]  /*02b0*/  IMAD.WIDE R2, R5, 0x4, R2 ;  /* 0x0000000405027825 */ /* 0x002fca00078e0202 */
[----:B0-----:R-:W-:Y:S01]  /*02c0*/  STG.E desc[UR4][R2.64], R7 ;  /* 0x0000000702007986 */ /* 0x001fe2000c101904 */
[----:B------:R-:W-:Y:S05]  /*02d0*/  EXIT ;  /* 0x000000000000794d */ /* 0x000fea0003800000 */
.L_x_3:
[----:B------:R-:W-:-:S00]  /*02e0*/  BRA `(.L_x_3) ;  /* 0xfffffffc00fc7947 */ /* 0x000fc0000383ffff */
[----:B------:R-:W-:-:S00]  /*02f0*/  NOP ;  /* 0x0000000000007918 */ /* 0x000fc00000000000 */
        /* <DEDUP_REMOVED lines=8> */
.L_x_4:


//--------------------- .nv.shared.reserved.0     --------------------------
	.section	.nv.shared.reserved.0,"aw",@nobits
	.weak		__nv_reservedSMEM_offset_0_alias
	.size		__nv_reservedSMEM_offset_0_alias, 0, 64
	.other		__nv_reservedSMEM_offset_0_alias,@"STO_CUDA_RESERVED_SHARED STV_DEFAULT"
__nv_reservedSMEM_offset_0_alias:
	.zero		0
	.zero		64


//--------------------- .nv.constant0._Z12mandelKernelPiffffii --------------------------
	.section	.nv.constant0._Z12mandelKernelPiffffii,"a",@progbits
	.sectionflags	@""
	.align	4
.nv.constant0._Z12mandelKernelPiffffii:
	.zero		928


//--------------------- SYMBOLS --------------------------

	.type		.nv.reservedSmem.offset0,@object
	.size		.nv.reservedSmem.offset0,0x4
